//
// Generated by NVIDIA NVVM Compiler
//
// Compiler Build ID: CL-36424714
// Cuda compilation tools, release 13.0, V13.0.88
// Based on NVVM 20.0.0
//

.version 9.0
.target sm_100
.address_size 64

	// .globl	_Z17gpuBgrToGreyscalePhS_ii

.visible .entry _Z17gpuBgrToGreyscalePhS_ii(
	.param .u64 .ptr .align 1 _Z17gpuBgrToGreyscalePhS_ii_param_0,
	.param .u64 .ptr .align 1 _Z17gpuBgrToGreyscalePhS_ii_param_1,
	.param .u32 _Z17gpuBgrToGreyscalePhS_ii_param_2,
	.param .u32 _Z17gpuBgrToGreyscalePhS_ii_param_3
)
{
	.reg .pred 	%p<4>;
	.reg .b16 	%rs<4>;
	.reg .b32 	%r<14>;
	.reg .b64 	%rd<9>;
	.reg .b64 	%fd<7>;

	ld.param.u64 	%rd1, [_Z17gpuBgrToGreyscalePhS_ii_param_0];
	ld.param.u64 	%rd2, [_Z17gpuBgrToGreyscalePhS_ii_param_1];
	ld.param.u32 	%r4, [_Z17gpuBgrToGreyscalePhS_ii_param_2];
	ld.param.u32 	%r3, [_Z17gpuBgrToGreyscalePhS_ii_param_3];
	mov.u32 	%r5, %ntid.x;
	mov.u32 	%r6, %ctaid.x;
	mov.u32 	%r7, %tid.x;
	mad.lo.s32 	%r1, %r5, %r6, %r7;
	mov.u32 	%r8, %ntid.y;
	mov.u32 	%r9, %ctaid.y;
	mov.u32 	%r10, %tid.y;
	mad.lo.s32 	%r2, %r8, %r9, %r10;
	setp.ge.s32 	%p1, %r2, %r4;
	setp.ge.s32 	%p2, %r1, %r3;
	or.pred  	%p3, %p1, %p2;
	@%p3 bra 	$L__BB0_2;
	cvta.to.global.u64 	%rd3, %rd1;
	cvta.to.global.u64 	%rd4, %rd2;
	mad.lo.s32 	%r11, %r3, %r2, %r1;
	mul.lo.s32 	%r12, %r11, 3;
	cvt.s64.s32 	%rd5, %r12;
	add.s64 	%rd6, %rd3, %rd5;
	ld.global.u8 	%rs1, [%rd6];
	cvt.rn.f64.u16 	%fd1, %rs1;
	ld.global.u8 	%rs2, [%rd6+1];
	cvt.rn.f64.u16 	%fd2, %rs2;
	mul.f64 	%fd3, %fd2, 0d3FE2C9081C2E33F0;
	fma.rn.f64 	%fd4, %fd1, 0d3FBD306A2B1704FF, %fd3;
	ld.global.u8 	%rs3, [%rd6+2];
	cvt.rn.f64.u16 	%fd5, %rs3;
	fma.rn.f64 	%fd6, %fd5, 0d3FD321D53CDDD6E0, %fd4;
	cvt.rzi.u32.f64 	%r13, %fd6;
	cvt.s64.s32 	%rd7, %r11;
	add.s64 	%rd8, %rd4, %rd7;
	st.global.u8 	[%rd8], %r13;
$L__BB0_2:
	ret;

}


// ===== COMPILED SASS (sm_100) =====

	.target	sm_100

	.elftype	@"ET_EXEC"


//--------------------- .note.nv.tkinfo           --------------------------
	.section	.note.nv.tkinfo,"",@"SHT_NOTE"
	.sectionflags	@"SHF_NOTE_NV_TKINFO"
	.tkinfo
        /*0018*/ 	.word	0x00000002
        /*0030*/ 	.string	""
        /*0030*/ 	.string	"ptxas"
        /*0030*/ 	.string	"Cuda compilation tools, release 13.0, V13.0.88"
        /*0030*/ 	.string	"Build cuda_13.0.r13.0/compiler.36424714_0"
        /*0030*/ 	.string	"-arch sm_100 -m 64 "



//--------------------- .note.nv.cuinfo           --------------------------
	.section	.note.nv.cuinfo,"",@"SHT_NOTE"
	.sectionflags	@"SHF_NOTE_NV_CUINFO"
        /*0018*/ 	.short	0x0002
        /*001a*/ 	.short	0x0064
        /*001c*/ 	.short	0x0082
	.zero		2


//--------------------- .nv.info                  --------------------------
	.section	.nv.info,"",@"SHT_CUDA_INFO"
	.align	4


	//----- nvinfo : EIATTR_REGCOUNT
	.align		4
        /*0000*/ 	.byte	0x04, 0x2f
        /*0002*/ 	.short	(.L_1 - .L_0)
	.align		4
.L_0:
        /*0004*/ 	.word	index@(_Z17gpuBgrToGreyscalePhS_ii)
        /*0008*/ 	.word	0x0000000e


	//----- nvinfo : EIATTR_FRAME_SIZE
	.align		4
.L_1:
        /*000c*/ 	.byte	0x04, 0x11
        /*000e*/ 	.short	(.L_3 - .L_2)
	.align		4
.L_2:
        /*0010*/ 	.word	index@(_Z17gpuBgrToGreyscalePhS_ii)
        /*0014*/ 	.word	0x00000000


	//----- nvinfo : EIATTR_MIN_STACK_SIZE
	.align		4
.L_3:
        /*0018*/ 	.byte	0x04, 0x12
        /*001a*/ 	.short	(.L_5 - .L_4)
	.align		4
.L_4:
        /*001c*/ 	.word	index@(_Z17gpuBgrToGreyscalePhS_ii)
        /*0020*/ 	.word	0x00000000
.L_5:


//--------------------- .nv.compat                --------------------------
	.section	.nv.compat,"",@"SHT_CUDA_COMPAT_INFO"
	.align	4
        /*0000*/ 	.byte	0x02, 0x09, 0x00, 0x00, 0x02, 0x02, 0x01, 0x00, 0x02, 0x05, 0x05, 0x00, 0x03, 0x07, 0x01, 0x01
        /*0010*/ 	.byte	0x02, 0x03, 0x00, 0x00, 0x02, 0x06, 0x01, 0x00, 0x04, 0x0b, 0x08, 0x00, 0x01, 0x00, 0x00, 0x00
        /*0020*/ 	.byte	0x00, 0x00, 0x00, 0x00


//--------------------- .nv.info._Z17gpuBgrToGreyscalePhS_ii --------------------------
	.section	.nv.info._Z17gpuBgrToGreyscalePhS_ii,"",@"SHT_CUDA_INFO"
	.sectionflags	@""
	.align	4


	//----- nvinfo : EIATTR_CUDA_API_VERSION
	.align		4
        /*0000*/ 	.byte	0x04, 0x37
        /*0002*/ 	.short	(.L_7 - .L_6)
.L_6:
        /*0004*/ 	.word	0x00000082


	//----- nvinfo : EIATTR_KPARAM_INFO
	.align		4
.L_7:
        /*0008*/ 	.byte	0x04, 0x17
        /*000a*/ 	.short	(.L_9 - .L_8)
.L_8:
        /*000c*/ 	.word	0x00000000
        /*0010*/ 	.short	0x0003
        /*0012*/ 	.short	0x0014
        /*0014*/ 	.byte	0x00, 0xf0, 0x11, 0x00


	//----- nvinfo : EIATTR_KPARAM_INFO
	.align		4
.L_9:
        /*0018*/ 	.byte	0x04, 0x17
        /*001a*/ 	.short	(.L_11 - .L_10)
.L_10:
        /*001c*/ 	.word	0x00000000
        /*0020*/ 	.short	0x0002
        /*0022*/ 	.short	0x0010
        /*0024*/ 	.byte	0x00, 0xf0, 0x11, 0x00


	//----- nvinfo : EIATTR_KPARAM_INFO
	.align		4
.L_11:
        /*0028*/ 	.byte	0x04, 0x17
        /*002a*/ 	.short	(.L_13 - .L_12)
.L_12:
        /*002c*/ 	.word	0x00000000
        /*0030*/ 	.short	0x0001
        /*0032*/ 	.short	0x0008
        /*0034*/ 	.byte	0x00, 0xf5, 0x21, 0x00


	//----- nvinfo : EIATTR_KPARAM_INFO
	.align		4
.L_13:
        /*0038*/ 	.byte	0x04, 0x17
        /*003a*/ 	.short	(.L_15 - .L_14)
.L_14:
        /*003c*/ 	.word	0x00000000
        /*0040*/ 	.short	0x0000
        /*0042*/ 	.short	0x0000
        /*0044*/ 	.byte	0x00, 0xf5, 0x21, 0x00


	//----- nvinfo : EIATTR_SPARSE_MMA_MASK
	.align		4
.L_15:
        /*0048*/ 	.byte	0x03, 0x50
        /*004a*/ 	.short	0x0000


	//----- nvinfo : EIATTR_MAXREG_COUNT
	.align		4
        /*004c*/ 	.byte	0x03, 0x1b
        /*004e*/ 	.short	0x00ff


	//----- nvinfo : EIATTR_MERCURY_ISA_VERSION
	.align		4
        /*0050*/ 	.byte	0x03, 0x5f
        /*0052*/ 	.short	0x0101


	//----- nvinfo : EIATTR_VRC_CTA_INIT_COUNT
	.align		4
        /*0054*/ 	.byte	0x02, 0x4a
	.zero		1
	.zero		1


	//----- nvinfo : EIATTR_EXIT_INSTR_OFFSETS
	.align		4
        /*0058*/ 	.byte	0x04, 0x1c
        /*005a*/ 	.short	(.L_17 - .L_16)


	//   ....[0]....
.L_16:
        /*005c*/ 	.word	0x000000c0


	//   ....[1]....
        /*0060*/ 	.word	0x00000260


	//----- nvinfo : EIATTR_CBANK_PARAM_SIZE
	.align		4
.L_17:
        /*0064*/ 	.byte	0x03, 0x19
        /*0066*/ 	.short	0x0018


	//----- nvinfo : EIATTR_PARAM_CBANK
	.align		4
        /*0068*/ 	.byte	0x04, 0x0a
        /*006a*/ 	.short	(.L_19 - .L_18)
	.align		4
.L_18:
        /*006c*/ 	.word	index@(.nv.constant0._Z17gpuBgrToGreyscalePhS_ii)
        /*0070*/ 	.short	0x0380
        /*0072*/ 	.short	0x0018


	//----- nvinfo : EIATTR_SW_WAR
	.align		4
.L_19:
        /*0074*/ 	.byte	0x04, 0x36
        /*0076*/ 	.short	(.L_21 - .L_20)
.L_20:
        /*0078*/ 	.word	0x00000008
.L_21:


//--------------------- .nv.callgraph             --------------------------
	.section	.nv.callgraph,"",@"SHT_CUDA_CALLGRAPH"
	.align	4
	.sectionentsize	8
	.align		4
        /*0000*/ 	.word	0x00000000
	.align		4
        /*0004*/ 	.word	0xffffffff
	.align		4
        /*0008*/ 	.word	0x00000000
	.align		4
        /*000c*/ 	.word	0xfffffffe
	.align		4
        /*0010*/ 	.word	0x00000000
	.align		4
        /*0014*/ 	.word	0xfffffffd
	.align		4
        /*0018*/ 	.word	0x00000000
	.align		4
        /*001c*/ 	.word	0xfffffffc


//--------------------- .text._Z17gpuBgrToGreyscalePhS_ii --------------------------
	.section	.text._Z17gpuBgrToGreyscalePhS_ii,"ax",@progbits
	.align	128
        .global         _Z17gpuBgrToGreyscalePhS_ii
        .type           _Z17gpuBgrToGreyscalePhS_ii,@function
        .size           _Z17gpuBgrToGreyscalePhS_ii,(.L_x_1 - _Z17gpuBgrToGreyscalePhS_ii)
        .other          _Z17gpuBgrToGreyscalePhS_ii,@"STO_CUDA_ENTRY STV_DEFAULT"
_Z17gpuBgrToGreyscalePhS_ii:
.text._Z17gpuBgrToGreyscalePhS_ii:
[----:B------:R-:W-:Y:S01]  /*0000*/  LDC R1, c[0x0][0x37c] ;  /* 0x0000df00ff017b82 */ /* 0x000fe20000000800 */
[----:B------:R-:W0:Y:S01]  /*0010*/  S2R R0, SR_CTAID.X ;  /* 0x0000000000007919 */ /* 0x000e220000002500 */
[----:B------:R-:W0:Y:S01]  /*0020*/  LDCU UR4, c[0x0][0x360] ;  /* 0x00006c00ff0477ac */ /* 0x000e220008000800 */
[----:B------:R-:W0:Y:S01]  /*0030*/  S2R R3, SR_TID.X ;  /* 0x0000000000037919 */ /* 0x000e220000002100 */
[----:B------:R-:W1:Y:S01]  /*0040*/  LDCU UR5, c[0x0][0x364] ;  /* 0x00006c80ff0577ac */ /* 0x000e620008000800 */
[----:B------:R-:W1:Y:S01]  /*0050*/  S2R R2, SR_CTAID.Y ;  /* 0x0000000000027919 */ /* 0x000e620000002600 */
[----:B------:R-:W2:Y:S01]  /*0060*/  LDCU.64 UR6, c[0x0][0x390] ;  /* 0x00007200ff0677ac */ /* 0x000ea20008000a00 */
[----:B------:R-:W1:Y:S01]  /*0070*/  S2R R5, SR_TID.Y ;  /* 0x0000000000057919 */ /* 0x000e620000002200 */
[----:B0-----:R-:W-:-:S05]  /*0080*/  IMAD R0, R0, UR4, R3 ;  /* 0x0000000400007c24 */ /* 0x001fca000f8e0203 */
[----:B--2---:R-:W-:Y:S01]  /*0090*/  ISETP.GE.AND P0, PT, R0, UR7, PT ;  /* 0x0000000700007c0c */ /* 0x004fe2000bf06270 */
[----:B-1----:R-:W-:-:S05]  /*00a0*/  IMAD R3, R2, UR5, R5 ;  /* 0x0000000502037c24 */ /* 0x002fca000f8e0205 */
[----:B------:R-:W-:-:S13]  /*00b0*/  ISETP.GE.OR P0, PT, R3, UR6, P0 ;  /* 0x0000000603007c0c */ /* 0x000fda0008706670 */
[----:B------:R-:W-:Y:S05]  /*00c0*/  @P0 EXIT ;  /* 0x000000000000094d */ /* 0x000fea0003800000 */
[----:B------:R-:W0:Y:S01]  /*00d0*/  LDCU.128 UR8, c[0x0][0x380] ;  /* 0x00007000ff0877ac */ /* 0x000e220008000c00 */
[----:B------:R-:W-:Y:S01]  /*00e0*/  IMAD R0, R3, UR7, R0 ;  /* 0x0000000703007c24 */ /* 0x000fe2000f8e0200 */
[----:B------:R-:W1:Y:S03]  /*00f0*/  LDCU.64 UR4, c[0x0][0x358] ;  /* 0x00006b00ff0477ac */ /* 0x000e660008000a00 */
[----:B------:R-:W-:-:S05]  /*0100*/  IMAD R3, R0, 0x3, RZ ;  /* 0x0000000300037824 */ /* 0x000fca00078e02ff */
[----:B0-----:R-:W-:-:S04]  /*0110*/  IADD3 R2, P0, PT, R3, UR8, RZ ;  /* 0x0000000803027c10 */ /* 0x001fc8000ff1e0ff */
[----:B------:R-:W-:-:S05]  /*0120*/  LEA.HI.X.SX32 R3, R3, UR9, 0x1, P0 ;  /* 0x0000000903037c11 */ /* 0x000fca00080f0eff */
[----:B-1----:R-:W2:Y:S04]  /*0130*/  LDG.E.U8 R11, desc[UR4][R2.64+0x1] ;  /* 0x00000104020b7981 */ /* 0x002ea8000c1e1100 */
[----:B------:R-:W3:Y:S04]  /*0140*/  LDG.E.U8 R10, desc[UR4][R2.64] ;  /* 0x00000004020a7981 */ /* 0x000ee8000c1e1100 */
[----:B------:R0:W4:Y:S01]  /*0150*/  LDG.E.U8 R8, desc[UR4][R2.64+0x2] ;  /* 0x0000020402087981 */ /* 0x000122000c1e1100 */
[----:B------:R-:W-:Y:S01]  /*0160*/  UMOV UR8, 0x1c2e33f0 ;  /* 0x1c2e33f000087882 */ /* 0x000fe20000000000 */
[----:B------:R-:W-:Y:S01]  /*0170*/  UMOV UR9, 0x3fe2c908 ;  /* 0x3fe2c90800097882 */ /* 0x000fe20000000000 */
[----:B0-----:R-:W-:-:S04]  /*0180*/  IADD3 R2, P0, PT, R0, UR10, RZ ;  /* 0x0000000a00027c10 */ /* 0x001fc8000ff1e0ff */
[----:B------:R-:W-:Y:S01]  /*0190*/  LEA.HI.X.SX32 R3, R0, UR11, 0x1, P0 ;  /* 0x0000000b00037c11 */ /* 0x000fe200080f0eff */
[----:B--2---:R-:W0:Y:S08]  /*01a0*/  I2F.F64.U16 R6, R11 ;  /* 0x0000000b00067312 */ /* 0x004e300000101800 */
[----:B---3--:R-:W1:Y:S01]  /*01b0*/  I2F.F64.U16 R4, R10 ;  /* 0x0000000a00047312 */ /* 0x008e620000101800 */
[----:B0-----:R-:W-:-:S07]  /*01c0*/  DMUL R6, R6, UR8 ;  /* 0x0000000806067c28 */ /* 0x001fce0008000000 */
[----:B----4-:R-:W0:Y:S01]  /*01d0*/  I2F.F64.U16 R8, R8 ;  /* 0x0000000800087312 */ /* 0x010e220000101800 */
[----:B------:R-:W-:Y:S01]  /*01e0*/  UMOV UR8, 0x2b1704ff ;  /* 0x2b1704ff00087882 */ /* 0x000fe20000000000 */
[----:B------:R-:W-:Y:S02]  /*01f0*/  UMOV UR9, 0x3fbd306a ;  /* 0x3fbd306a00097882 */ /* 0x000fe40000000000 */
[----:B-1----:R-:W-:Y:S01]  /*0200*/  DFMA R4, R4, UR8, R6 ;  /* 0x0000000804047c2b */ /* 0x002fe20008000006 */
[----:B------:R-:W-:Y:S01]  /*0210*/  UMOV UR8, 0x3cddd6e0 ;  /* 0x3cddd6e000087882 */ /* 0x000fe20000000000 */
[----:B------:R-:W-:-:S06]  /*0220*/  UMOV UR9, 0x3fd321d5 ;  /* 0x3fd321d500097882 */ /* 0x000fcc0000000000 */
[----:B0-----:R-:W-:-:S10]  /*0230*/  DFMA R4, R8, UR8, R4 ;  /* 0x0000000808047c2b */ /* 0x001fd40008000004 */
[----:B------:R-:W0:Y:S02]  /*0240*/  F2I.U32.F64.TRUNC R5, R4 ;  /* 0x0000000400057311 */ /* 0x000e24000030d000 */
[----:B0-----:R-:W-:Y:S01]  /*0250*/  STG.E.U8 desc[UR4][R2.64], R5 ;  /* 0x0000000502007986 */ /* 0x001fe2000c101104 */
[----:B------:R-:W-:Y:S05]  /*0260*/  EXIT ;  /* 0x000000000000794d */ /* 0x000fea0003800000 */
.L_x_0:
[----:B------:R-:W-:-:S00]  /*0270*/  BRA `(.L_x_0) ;  /* 0xfffffffc00fc7947 */ /* 0x000fc0000383ffff */
[----:B------:R-:W-:-:S00]  /*0280*/  NOP ;  /* 0x0000000000007918 */ /* 0x000fc00000000000 */
[----:B------:R-:W-:-:S00]  /*0290*/  NOP ;  /* 0x0000000000007918 */ /* 0x000fc00000000000 */
[----:B------:R-:W-:-:S00]  /*02a0*/  NOP ;  /* 0x0000000000007918 */ /* 0x000fc00000000000 */
[----:B------:R-:W-:-:S00]  /*02b0*/  NOP ;  /* 0x0000000000007918 */ /* 0x000fc00000000000 */
[----:B------:R-:W-:-:S00]  /*02c0*/  NOP ;  /* 0x0000000000007918 */ /* 0x000fc00000000000 */
[----:B------:R-:W-:-:S00]  /*02d0*/  NOP ;  /* 0x0000000000007918 */ /* 0x000fc00000000000 */
[----:B------:R-:W-:-:S00]  /*02e0*/  NOP ;  /* 0x0000000000007918 */ /* 0x000fc00000000000 */
[----:B------:R-:W-:-:S00]  /*02f0*/  NOP ;  /* 0x0000000000007918 */ /* 0x000fc00000000000 */
.L_x_1:


//--------------------- .nv.shared.reserved.0     --------------------------
	.section	.nv.shared.reserved.0,"aw",@nobits
	.weak		__nv_reservedSMEM_offset_0_alias
	.size		__nv_reservedSMEM_offset_0_alias, 0, 64
	.other		__nv_reservedSMEM_offset_0_alias,@"STO_CUDA_RESERVED_SHARED STV_DEFAULT"
__nv_reservedSMEM_offset_0_alias:
	.zero		0
	.zero		64


//--------------------- .nv.constant0._Z17gpuBgrToGreyscalePhS_ii --------------------------
	.section	.nv.constant0._Z17gpuBgrToGreyscalePhS_ii,"a",@progbits
	.sectionflags	@""
	.align	4
.nv.constant0._Z17gpuBgrToGreyscalePhS_ii:
	.zero		920


//--------------------- SYMBOLS --------------------------

	.type		.nv.reservedSmem.offset0,@object
	.size		.nv.reservedSmem.offset0,0x4
